//
// Generated by NVIDIA NVVM Compiler
//
// Compiler Build ID: CL-36424714
// Cuda compilation tools, release 13.0, V13.0.88
// Based on NVVM 20.0.0
//

.version 9.0
.target sm_100
.address_size 64

	// .globl	_Z32calculate_distances_batch_kernelPdS_S_iii

.visible .entry _Z32calculate_distances_batch_kernelPdS_S_iii(
	.param .u64 .ptr .align 1 _Z32calculate_distances_batch_kernelPdS_S_iii_param_0,
	.param .u64 .ptr .align 1 _Z32calculate_distances_batch_kernelPdS_S_iii_param_1,
	.param .u64 .ptr .align 1 _Z32calculate_distances_batch_kernelPdS_S_iii_param_2,
	.param .u32 _Z32calculate_distances_batch_kernelPdS_S_iii_param_3,
	.param .u32 _Z32calculate_distances_batch_kernelPdS_S_iii_param_4,
	.param .u32 _Z32calculate_distances_batch_kernelPdS_S_iii_param_5
)
{
	.reg .pred 	%p<13>;
	.reg .b32 	%r<41>;
	.reg .b64 	%rd<40>;
	.reg .b64 	%fd<84>;

	ld.param.u64 	%rd8, [_Z32calculate_distances_batch_kernelPdS_S_iii_param_0];
	ld.param.u64 	%rd9, [_Z32calculate_distances_batch_kernelPdS_S_iii_param_1];
	ld.param.u64 	%rd7, [_Z32calculate_distances_batch_kernelPdS_S_iii_param_2];
	ld.param.u32 	%r18, [_Z32calculate_distances_batch_kernelPdS_S_iii_param_3];
	ld.param.u32 	%r20, [_Z32calculate_distances_batch_kernelPdS_S_iii_param_4];
	ld.param.u32 	%r19, [_Z32calculate_distances_batch_kernelPdS_S_iii_param_5];
	cvta.to.global.u64 	%rd1, %rd9;
	cvta.to.global.u64 	%rd2, %rd8;
	mov.u32 	%r21, %ctaid.y;
	mov.u32 	%r22, %ntid.y;
	mov.u32 	%r23, %tid.y;
	mad.lo.s32 	%r1, %r21, %r22, %r23;
	mov.u32 	%r24, %ctaid.x;
	mov.u32 	%r25, %ntid.x;
	mov.u32 	%r26, %tid.x;
	mad.lo.s32 	%r2, %r24, %r25, %r26;
	setp.ge.s32 	%p1, %r1, %r20;
	setp.ge.s32 	%p2, %r2, %r18;
	or.pred  	%p3, %p2, %p1;
	@%p3 bra 	$L__BB0_14;
	setp.lt.s32 	%p4, %r19, 1;
	mov.f64 	%fd83, 0d0000000000000000;
	@%p4 bra 	$L__BB0_13;
	mul.lo.s32 	%r3, %r19, %r2;
	mul.lo.s32 	%r4, %r19, %r1;
	and.b32  	%r5, %r19, 7;
	setp.lt.u32 	%p5, %r19, 8;
	mov.f64 	%fd83, 0d0000000000000000;
	mov.b32 	%r39, 0;
	@%p5 bra 	$L__BB0_5;
	and.b32  	%r39, %r19, 2147483640;
	neg.s32 	%r37, %r39;
	add.s64 	%rd3, %rd2, 32;
	mul.wide.u32 	%rd10, %r4, 8;
	add.s64 	%rd11, %rd10, %rd1;
	add.s64 	%rd39, %rd11, 32;
	mov.f64 	%fd83, 0d0000000000000000;
	mov.u32 	%r36, %r3;
$L__BB0_4:
	.pragma "nounroll";
	mul.wide.s32 	%rd12, %r36, 8;
	add.s64 	%rd13, %rd3, %rd12;
	ld.global.f64 	%fd17, [%rd13+-32];
	ld.global.f64 	%fd18, [%rd39+-32];
	sub.f64 	%fd19, %fd17, %fd18;
	fma.rn.f64 	%fd20, %fd19, %fd19, %fd83;
	ld.global.f64 	%fd21, [%rd13+-24];
	ld.global.f64 	%fd22, [%rd39+-24];
	sub.f64 	%fd23, %fd21, %fd22;
	fma.rn.f64 	%fd24, %fd23, %fd23, %fd20;
	ld.global.f64 	%fd25, [%rd13+-16];
	ld.global.f64 	%fd26, [%rd39+-16];
	sub.f64 	%fd27, %fd25, %fd26;
	fma.rn.f64 	%fd28, %fd27, %fd27, %fd24;
	ld.global.f64 	%fd29, [%rd13+-8];
	ld.global.f64 	%fd30, [%rd39+-8];
	sub.f64 	%fd31, %fd29, %fd30;
	fma.rn.f64 	%fd32, %fd31, %fd31, %fd28;
	ld.global.f64 	%fd33, [%rd13];
	ld.global.f64 	%fd34, [%rd39];
	sub.f64 	%fd35, %fd33, %fd34;
	fma.rn.f64 	%fd36, %fd35, %fd35, %fd32;
	ld.global.f64 	%fd37, [%rd13+8];
	ld.global.f64 	%fd38, [%rd39+8];
	sub.f64 	%fd39, %fd37, %fd38;
	fma.rn.f64 	%fd40, %fd39, %fd39, %fd36;
	ld.global.f64 	%fd41, [%rd13+16];
	ld.global.f64 	%fd42, [%rd39+16];
	sub.f64 	%fd43, %fd41, %fd42;
	fma.rn.f64 	%fd44, %fd43, %fd43, %fd40;
	ld.global.f64 	%fd45, [%rd13+24];
	ld.global.f64 	%fd46, [%rd39+24];
	sub.f64 	%fd47, %fd45, %fd46;
	fma.rn.f64 	%fd83, %fd47, %fd47, %fd44;
	add.s32 	%r37, %r37, 8;
	add.s32 	%r36, %r36, 8;
	add.s64 	%rd39, %rd39, 64;
	setp.ne.s32 	%p6, %r37, 0;
	@%p6 bra 	$L__BB0_4;
$L__BB0_5:
	setp.eq.s32 	%p7, %r5, 0;
	@%p7 bra 	$L__BB0_13;
	and.b32  	%r13, %r19, 3;
	setp.lt.u32 	%p8, %r5, 4;
	@%p8 bra 	$L__BB0_8;
	add.s32 	%r28, %r39, %r3;
	mul.wide.s32 	%rd14, %r28, 8;
	add.s64 	%rd15, %rd2, %rd14;
	ld.global.f64 	%fd49, [%rd15];
	add.s32 	%r29, %r39, %r4;
	mul.wide.u32 	%rd16, %r29, 8;
	add.s64 	%rd17, %rd1, %rd16;
	ld.global.f64 	%fd50, [%rd17];
	sub.f64 	%fd51, %fd49, %fd50;
	fma.rn.f64 	%fd52, %fd51, %fd51, %fd83;
	ld.global.f64 	%fd53, [%rd15+8];
	cvt.u64.u32 	%rd18, %r4;
	cvt.u64.u32 	%rd19, %r39;
	add.s64 	%rd20, %rd19, %rd18;
	shl.b64 	%rd21, %rd20, 3;
	add.s64 	%rd22, %rd1, %rd21;
	ld.global.f64 	%fd54, [%rd22+8];
	sub.f64 	%fd55, %fd53, %fd54;
	fma.rn.f64 	%fd56, %fd55, %fd55, %fd52;
	ld.global.f64 	%fd57, [%rd15+16];
	ld.global.f64 	%fd58, [%rd22+16];
	sub.f64 	%fd59, %fd57, %fd58;
	fma.rn.f64 	%fd60, %fd59, %fd59, %fd56;
	ld.global.f64 	%fd61, [%rd15+24];
	ld.global.f64 	%fd62, [%rd22+24];
	sub.f64 	%fd63, %fd61, %fd62;
	fma.rn.f64 	%fd83, %fd63, %fd63, %fd60;
	add.s32 	%r39, %r39, 4;
$L__BB0_8:
	setp.eq.s32 	%p9, %r13, 0;
	@%p9 bra 	$L__BB0_13;
	setp.eq.s32 	%p10, %r13, 1;
	@%p10 bra 	$L__BB0_11;
	add.s32 	%r30, %r39, %r3;
	mul.wide.s32 	%rd23, %r30, 8;
	add.s64 	%rd24, %rd2, %rd23;
	ld.global.f64 	%fd65, [%rd24];
	add.s32 	%r31, %r39, %r4;
	mul.wide.u32 	%rd25, %r31, 8;
	add.s64 	%rd26, %rd1, %rd25;
	ld.global.f64 	%fd66, [%rd26];
	sub.f64 	%fd67, %fd65, %fd66;
	fma.rn.f64 	%fd68, %fd67, %fd67, %fd83;
	ld.global.f64 	%fd69, [%rd24+8];
	cvt.u64.u32 	%rd27, %r4;
	cvt.u64.u32 	%rd28, %r39;
	add.s64 	%rd29, %rd28, %rd27;
	shl.b64 	%rd30, %rd29, 3;
	add.s64 	%rd31, %rd1, %rd30;
	ld.global.f64 	%fd70, [%rd31+8];
	sub.f64 	%fd71, %fd69, %fd70;
	fma.rn.f64 	%fd83, %fd71, %fd71, %fd68;
	add.s32 	%r39, %r39, 2;
$L__BB0_11:
	and.b32  	%r32, %r19, 1;
	setp.eq.b32 	%p11, %r32, 1;
	not.pred 	%p12, %p11;
	@%p12 bra 	$L__BB0_13;
	add.s32 	%r33, %r39, %r3;
	mul.wide.s32 	%rd32, %r33, 8;
	add.s64 	%rd33, %rd2, %rd32;
	ld.global.f64 	%fd72, [%rd33];
	add.s32 	%r34, %r39, %r4;
	mul.wide.u32 	%rd34, %r34, 8;
	add.s64 	%rd35, %rd1, %rd34;
	ld.global.f64 	%fd73, [%rd35];
	sub.f64 	%fd74, %fd72, %fd73;
	fma.rn.f64 	%fd83, %fd74, %fd74, %fd83;
$L__BB0_13:
	sqrt.rn.f64 	%fd75, %fd83;
	mad.lo.s32 	%r35, %r18, %r1, %r2;
	cvta.to.global.u64 	%rd36, %rd7;
	mul.wide.s32 	%rd37, %r35, 8;
	add.s64 	%rd38, %rd36, %rd37;
	st.global.f64 	[%rd38], %fd75;
$L__BB0_14:
	ret;

}


// ===== COMPILED SASS (sm_100) =====

	.target	sm_100

	.elftype	@"ET_EXEC"


//--------------------- .note.nv.tkinfo           --------------------------
	.section	.note.nv.tkinfo,"",@"SHT_NOTE"
	.sectionflags	@"SHF_NOTE_NV_TKINFO"
	.tkinfo
        /*0018*/ 	.word	0x00000002
        /*0030*/ 	.string	""
        /*0030*/ 	.string	"ptxas"
        /*0030*/ 	.string	"Cuda compilation tools, release 13.0, V13.0.88"
        /*0030*/ 	.string	"Build cuda_13.0.r13.0/compiler.36424714_0"
        /*0030*/ 	.string	"-arch sm_100 -m 64 "



//--------------------- .note.nv.cuinfo           --------------------------
	.section	.note.nv.cuinfo,"",@"SHT_NOTE"
	.sectionflags	@"SHF_NOTE_NV_CUINFO"
        /*0018*/ 	.short	0x0002
        /*001a*/ 	.short	0x0064
        /*001c*/ 	.short	0x0082
	.zero		2


//--------------------- .nv.info                  --------------------------
	.section	.nv.info,"",@"SHT_CUDA_INFO"
	.align	4


	//----- nvinfo : EIATTR_REGCOUNT
	.align		4
        /*0000*/ 	.byte	0x04, 0x2f
        /*0002*/ 	.short	(.L_1 - .L_0)
	.align		4
.L_0:
        /*0004*/ 	.word	index@(_Z32calculate_distances_batch_kernelPdS_S_iii)
        /*0008*/ 	.word	0x0000001f


	//----- nvinfo : EIATTR_FRAME_SIZE
	.align		4
.L_1:
        /*000c*/ 	.byte	0x04, 0x11
        /*000e*/ 	.short	(.L_3 - .L_2)
	.align		4
.L_2:
        /*0010*/ 	.word	index@($__internal_0_$__cuda_sm20_dsqrt_rn_f64_mediumpath_v1)
        /*0014*/ 	.word	0x00000000


	//----- nvinfo : EIATTR_FRAME_SIZE
	.align		4
.L_3:
        /*0018*/ 	.byte	0x04, 0x11
        /*001a*/ 	.short	(.L_5 - .L_4)
	.align		4
.L_4:
        /*001c*/ 	.word	index@(_Z32calculate_distances_batch_kernelPdS_S_iii)
        /*0020*/ 	.word	0x00000000


	//----- nvinfo : EIATTR_MIN_STACK_SIZE
	.align		4
.L_5:
        /*0024*/ 	.byte	0x04, 0x12
        /*0026*/ 	.short	(.L_7 - .L_6)
	.align		4
.L_6:
        /*0028*/ 	.word	index@(_Z32calculate_distances_batch_kernelPdS_S_iii)
        /*002c*/ 	.word	0x00000000
.L_7:


//--------------------- .nv.compat                --------------------------
	.section	.nv.compat,"",@"SHT_CUDA_COMPAT_INFO"
	.align	4
        /*0000*/ 	.byte	0x02, 0x09, 0x00, 0x00, 0x02, 0x02, 0x01, 0x00, 0x02, 0x05, 0x05, 0x00, 0x03, 0x07, 0x01, 0x01
        /*0010*/ 	.byte	0x02, 0x03, 0x00, 0x00, 0x02, 0x06, 0x01, 0x00, 0x04, 0x0b, 0x08, 0x00, 0x01, 0x00, 0x00, 0x00
        /*0020*/ 	.byte	0x00, 0x00, 0x00, 0x00


//--------------------- .nv.info._Z32calculate_distances_batch_kernelPdS_S_iii --------------------------
	.section	.nv.info._Z32calculate_distances_batch_kernelPdS_S_iii,"",@"SHT_CUDA_INFO"
	.sectionflags	@""
	.align	4


	//----- nvinfo : EIATTR_CUDA_API_VERSION
	.align		4
        /*0000*/ 	.byte	0x04, 0x37
        /*0002*/ 	.short	(.L_9 - .L_8)
.L_8:
        /*0004*/ 	.word	0x00000082


	//----- nvinfo : EIATTR_KPARAM_INFO
	.align		4
.L_9:
        /*0008*/ 	.byte	0x04, 0x17
        /*000a*/ 	.short	(.L_11 - .L_10)
.L_10:
        /*000c*/ 	.word	0x00000000
        /*0010*/ 	.short	0x0005
        /*0012*/ 	.short	0x0020
        /*0014*/ 	.byte	0x00, 0xf0, 0x11, 0x00


	//----- nvinfo : EIATTR_KPARAM_INFO
	.align		4
.L_11:
        /*0018*/ 	.byte	0x04, 0x17
        /*001a*/ 	.short	(.L_13 - .L_12)
.L_12:
        /*001c*/ 	.word	0x00000000
        /*0020*/ 	.short	0x0004
        /*0022*/ 	.short	0x001c
        /*0024*/ 	.byte	0x00, 0xf0, 0x11, 0x00


	//----- nvinfo : EIATTR_KPARAM_INFO
	.align		4
.L_13:
        /*0028*/ 	.byte	0x04, 0x17
        /*002a*/ 	.short	(.L_15 - .L_14)
.L_14:
        /*002c*/ 	.word	0x00000000
        /*0030*/ 	.short	0x0003
        /*0032*/ 	.short	0x0018
        /*0034*/ 	.byte	0x00, 0xf0, 0x11, 0x00


	//----- nvinfo : EIATTR_KPARAM_INFO
	.align		4
.L_15:
        /*0038*/ 	.byte	0x04, 0x17
        /*003a*/ 	.short	(.L_17 - .L_16)
.L_16:
        /*003c*/ 	.word	0x00000000
        /*0040*/ 	.short	0x0002
        /*0042*/ 	.short	0x0010
        /*0044*/ 	.byte	0x00, 0xf5, 0x21, 0x00


	//----- nvinfo : EIATTR_KPARAM_INFO
	.align		4
.L_17:
        /*0048*/ 	.byte	0x04, 0x17
        /*004a*/ 	.short	(.L_19 - .L_18)
.L_18:
        /*004c*/ 	.word	0x00000000
        /*0050*/ 	.short	0x0001
        /*0052*/ 	.short	0x0008
        /*0054*/ 	.byte	0x00, 0xf5, 0x21, 0x00


	//----- nvinfo : EIATTR_KPARAM_INFO
	.align		4
.L_19:
        /*0058*/ 	.byte	0x04, 0x17
        /*005a*/ 	.short	(.L_21 - .L_20)
.L_20:
        /*005c*/ 	.word	0x00000000
        /*0060*/ 	.short	0x0000
        /*0062*/ 	.short	0x0000
        /*0064*/ 	.byte	0x00, 0xf5, 0x21, 0x00


	//----- nvinfo : EIATTR_SPARSE_MMA_MASK
	.align		4
.L_21:
        /*0068*/ 	.byte	0x03, 0x50
        /*006a*/ 	.short	0x0000


	//----- nvinfo : EIATTR_MAXREG_COUNT
	.align		4
        /*006c*/ 	.byte	0x03, 0x1b
        /*006e*/ 	.short	0x00ff


	//----- nvinfo : EIATTR_MERCURY_ISA_VERSION
	.align		4
        /*0070*/ 	.byte	0x03, 0x5f
        /*0072*/ 	.short	0x0101


	//----- nvinfo : EIATTR_VRC_CTA_INIT_COUNT
	.align		4
        /*0074*/ 	.byte	0x02, 0x4a
	.zero		1
	.zero		1


	//----- nvinfo : EIATTR_EXIT_INSTR_OFFSETS
	.align		4
        /*0078*/ 	.byte	0x04, 0x1c
        /*007a*/ 	.short	(.L_23 - .L_22)


	//   ....[0]....
.L_22:
        /*007c*/ 	.word	0x000000c0


	//   ....[1]....
        /*0080*/ 	.word	0x00000aa0


	//----- nvinfo : EIATTR_CRS_STACK_SIZE
	.align		4
.L_23:
        /*0084*/ 	.byte	0x04, 0x1e
        /*0086*/ 	.short	(.L_25 - .L_24)
.L_24:
        /*0088*/ 	.word	0x00000000


	//----- nvinfo : EIATTR_CBANK_PARAM_SIZE
	.align		4
.L_25:
        /*008c*/ 	.byte	0x03, 0x19
        /*008e*/ 	.short	0x0024


	//----- nvinfo : EIATTR_PARAM_CBANK
	.align		4
        /*0090*/ 	.byte	0x04, 0x0a
        /*0092*/ 	.short	(.L_27 - .L_26)
	.align		4
.L_26:
        /*0094*/ 	.word	index@(.nv.constant0._Z32calculate_distances_batch_kernelPdS_S_iii)
        /*0098*/ 	.short	0x0380
        /*009a*/ 	.short	0x0024


	//----- nvinfo : EIATTR_SW_WAR
	.align		4
.L_27:
        /*009c*/ 	.byte	0x04, 0x36
        /*009e*/ 	.short	(.L_29 - .L_28)
.L_28:
        /*00a0*/ 	.word	0x00000008
.L_29:


//--------------------- .nv.callgraph             --------------------------
	.section	.nv.callgraph,"",@"SHT_CUDA_CALLGRAPH"
	.align	4
	.sectionentsize	8
	.align		4
        /*0000*/ 	.word	0x00000000
	.align		4
        /*0004*/ 	.word	0xffffffff
	.align		4
        /*0008*/ 	.word	0x00000000
	.align		4
        /*000c*/ 	.word	0xfffffffe
	.align		4
        /*0010*/ 	.word	0x00000000
	.align		4
        /*0014*/ 	.word	0xfffffffd
	.align		4
        /*0018*/ 	.word	0x00000000
	.align		4
        /*001c*/ 	.word	0xfffffffc


//--------------------- .text._Z32calculate_distances_batch_kernelPdS_S_iii --------------------------
	.section	.text._Z32calculate_distances_batch_kernelPdS_S_iii,"ax",@progbits
	.align	128
        .global         _Z32calculate_distances_batch_kernelPdS_S_iii
        .type           _Z32calculate_distances_batch_kernelPdS_S_iii,@function
        .size           _Z32calculate_distances_batch_kernelPdS_S_iii,(.L_x_11 - _Z32calculate_distances_batch_kernelPdS_S_iii)
        .other          _Z32calculate_distances_batch_kernelPdS_S_iii,@"STO_CUDA_ENTRY STV_DEFAULT"
_Z32calculate_distances_batch_kernelPdS_S_iii:
.text._Z32calculate_distances_batch_kernelPdS_S_iii:
[----:B------:R-:W-:Y:S01]  /*0000*/  LDC R1, c[0x0][0x37c] ;  /* 0x0000df00ff017b82 */ /* 0x000fe20000000800 */
[----:B------:R-:W0:Y:S07]  /*0010*/  S2R R3, SR_TID.Y ;  /* 0x0000000000037919 */ /* 0x000e2e0000002200 */
[----:B------:R-:W0:Y:S01]  /*0020*/  S2UR UR4, SR_CTAID.Y ;  /* 0x00000000000479c3 */ /* 0x000e220000002600 */
[----:B------:R-:W1:Y:S01]  /*0030*/  LDCU.64 UR6, c[0x0][0x398] ;  /* 0x00007300ff0677ac */ /* 0x000e620008000a00 */
[----:B------:R-:W2:Y:S06]  /*0040*/  S2R R5, SR_TID.X ;  /* 0x0000000000057919 */ /* 0x000eac0000002100 */
[----:B------:R-:W0:Y:S08]  /*0050*/  LDC R0, c[0x0][0x364] ;  /* 0x0000d900ff007b82 */ /* 0x000e300000000800 */
[----:B------:R-:W2:Y:S08]  /*0060*/  S2UR UR5, SR_CTAID.X ;  /* 0x00000000000579c3 */ /* 0x000eb00000002500 */
[----:B------:R-:W2:Y:S01]  /*0070*/  LDC R2, c[0x0][0x360] ;  /* 0x0000d800ff027b82 */ /* 0x000ea20000000800 */
[----:B0-----:R-:W-:-:S05]  /*0080*/  IMAD R0, R0, UR4, R3 ;  /* 0x0000000400007c24 */ /* 0x001fca000f8e0203 */
[----:B-1----:R-:W-:Y:S01]  /*0090*/  ISETP.GE.AND P0, PT, R0, UR7, PT ;  /* 0x0000000700007c0c */ /* 0x002fe2000bf06270 */
[----:B--2---:R-:W-:-:S05]  /*00a0*/  IMAD R3, R2, UR5, R5 ;  /* 0x0000000502037c24 */ /* 0x004fca000f8e0205 */
[----:B------:R-:W-:-:S13]  /*00b0*/  ISETP.GE.OR P0, PT, R3, UR6, P0 ;  /* 0x0000000603007c0c */ /* 0x000fda0008706670 */
[----:B------:R-:W-:Y:S05]  /*00c0*/  @P0 EXIT ;  /* 0x000000000000094d */ /* 0x000fea0003800000 */
[----:B------:R-:W0:Y:S01]  /*00d0*/  LDC R2, c[0x0][0x3a0] ;  /* 0x0000e800ff027b82 */ /* 0x000e220000000800 */
[----:B------:R-:W1:Y:S01]  /*00e0*/  LDCU.64 UR6, c[0x0][0x358] ;  /* 0x00006b00ff0677ac */ /* 0x000e620008000a00 */
[----:B------:R-:W-:Y:S02]  /*00f0*/  CS2R R20, SRZ ;  /* 0x0000000000147805 */ /* 0x000fe4000001ff00 */
[----:B0-----:R-:W-:-:S13]  /*0100*/  ISETP.GE.AND P0, PT, R2, 0x1, PT ;  /* 0x000000010200780c */ /* 0x001fda0003f06270 */
[----:B-1----:R-:W-:Y:S05]  /*0110*/  @!P0 BRA `(.L_x_0) ;  /* 0x0000000400fc8947 */ /* 0x002fea0003800000 */
[C---:B------:R-:W-:Y:S01]  /*0120*/  ISETP.GE.U32.AND P1, PT, R2.reuse, 0x8, PT ;  /* 0x000000080200780c */ /* 0x040fe20003f26070 */
[-C--:B------:R-:W-:Y:S01]  /*0130*/  IMAD R5, R3, R2.reuse, RZ ;  /* 0x0000000203057224 */ /* 0x080fe200078e02ff */
[----:B------:R-:W-:Y:S01]  /*0140*/  LOP3.LUT R4, R2, 0x7, RZ, 0xc0, !PT ;  /* 0x0000000702047812 */ /* 0x000fe200078ec0ff */
[----:B------:R-:W-:Y:S01]  /*0150*/  IMAD R6, R0, R2, RZ ;  /* 0x0000000200067224 */ /* 0x000fe200078e02ff */
[----:B------:R-:W-:Y:S01]  /*0160*/  CS2R R20, SRZ ;  /* 0x0000000000147805 */ /* 0x000fe2000001ff00 */
[----:B------:R-:W-:Y:S01]  /*0170*/  IMAD.MOV.U32 R7, RZ, RZ, RZ ;  /* 0x000000ffff077224 */ /* 0x000fe200078e00ff */
[----:B------:R-:W-:-:S07]  /*0180*/  ISETP.NE.AND P0, PT, R4, RZ, PT ;  /* 0x000000ff0400720c */ /* 0x000fce0003f05270 */
[----:B------:R-:W-:Y:S06]  /*0190*/  @!P1 BRA `(.L_x_1) ;  /* 0x0000000000d09947 */ /* 0x000fec0003800000 */
[----:B------:R-:W0:Y:S01]  /*01a0*/  LDC.64 R8, c[0x0][0x388] ;  /* 0x0000e200ff087b82 */ /* 0x000e220000000a00 */
[----:B------:R-:W1:Y:S01]  /*01b0*/  LDCU.64 UR4, c[0x0][0x380] ;  /* 0x00007000ff0477ac */ /* 0x000e620008000a00 */
[----:B------:R-:W-:Y:S01]  /*01c0*/  LOP3.LUT R7, R2, 0x7ffffff8, RZ, 0xc0, !PT ;  /* 0x7ffffff802077812 */ /* 0x000fe200078ec0ff */
[----:B------:R-:W-:Y:S01]  /*01d0*/  IMAD.MOV.U32 R27, RZ, RZ, R5 ;  /* 0x000000ffff1b7224 */ /* 0x000fe200078e0005 */
[----:B------:R-:W-:Y:S02]  /*01e0*/  CS2R R20, SRZ ;  /* 0x0000000000147805 */ /* 0x000fe4000001ff00 */
[----:B------:R-:W-:Y:S01]  /*01f0*/  IADD3 R26, PT, PT, -R7, RZ, RZ ;  /* 0x000000ff071a7210 */ /* 0x000fe20007ffe1ff */
[----:B-1----:R-:W-:-:S04]  /*0200*/  UIADD3 UR4, UP0, UPT, UR4, 0x20, URZ ;  /* 0x0000002004047890 */ /* 0x002fc8000ff1e0ff */
[----:B------:R-:W-:Y:S01]  /*0210*/  UIADD3.X UR5, UPT, UPT, URZ, UR5, URZ, UP0, !UPT ;  /* 0x00000005ff057290 */ /* 0x000fe200087fe4ff */
[----:B0-----:R-:W-:-:S03]  /*0220*/  IMAD.WIDE.U32 R8, R6, 0x8, R8 ;  /* 0x0000000806087825 */ /* 0x001fc600078e0008 */
[----:B------:R-:W-:-:S05]  /*0230*/  IADD3 R8, P1, PT, R8, 0x20, RZ ;  /* 0x0000002008087810 */ /* 0x000fca0007f3e0ff */
[----:B------:R-:W-:-:S08]  /*0240*/  IMAD.X R9, RZ, RZ, R9, P1 ;  /* 0x000000ffff097224 */ /* 0x000fd000008e0609 */
.L_x_2:
[----:B------:R-:W-:Y:S01]  /*0250*/  IMAD.U32 R24, RZ, RZ, UR4 ;  /* 0x00000004ff187e24 */ /* 0x000fe2000f8e00ff */
[----:B------:R-:W2:Y:S01]  /*0260*/  LDG.E.64 R18, desc[UR6][R8.64+-0x20] ;  /* 0xffffe00608127981 */ /* 0x000ea2000c1e1b00 */
[----:B------:R-:W-:-:S03]  /*0270*/  IMAD.U32 R25, RZ, RZ, UR5 ;  /* 0x00000005ff197e24 */ /* 0x000fc6000f8e00ff */
[----:B------:R-:W3:Y:S01]  /*0280*/  LDG.E.64 R12, desc[UR6][R8.64+-0x18] ;  /* 0xffffe806080c7981 */ /* 0x000ee2000c1e1b00 */
[----:B------:R-:W-:-:S03]  /*0290*/  IMAD.WIDE R24, R27, 0x8, R24 ;  /* 0x000000081b187825 */ /* 0x000fc600078e0218 */
[----:B------:R-:W4:Y:S04]  /*02a0*/  LDG.E.64 R16, desc[UR6][R8.64+-0x10] ;  /* 0xfffff00608107981 */ /* 0x000f28000c1e1b00 */
[----:B------:R-:W2:Y:S04]  /*02b0*/  LDG.E.64 R14, desc[UR6][R24.64+-0x20] ;  /* 0xffffe006180e7981 */ /* 0x000ea8000c1e1b00 */
[----:B------:R-:W3:Y:S04]  /*02c0*/  LDG.E.64 R10, desc[UR6][R24.64+-0x18] ;  /* 0xffffe806180a7981 */ /* 0x000ee8000c1e1b00 */
[----:B------:R-:W5:Y:S01]  /*02d0*/  LDG.E.64 R22, desc[UR6][R8.64+0x18] ;  /* 0x0000180608167981 */ /* 0x000f62000c1e1b00 */
[----:B--2---:R-:W-:-:S03]  /*02e0*/  DADD R18, R14, -R18 ;  /* 0x000000000e127229 */ /* 0x004fc60000000812 */
[----:B------:R-:W4:Y:S01]  /*02f0*/  LDG.E.64 R14, desc[UR6][R24.64+-0x10] ;  /* 0xfffff006180e7981 */ /* 0x000f22000c1e1b00 */
[----:B---3--:R-:W-:-:S03]  /*0300*/  DADD R12, R10, -R12 ;  /* 0x000000000a0c7229 */ /* 0x008fc6000000080c */
[----:B------:R-:W2:Y:S01]  /*0310*/  LDG.E.64 R10, desc[UR6][R24.64+-0x8] ;  /* 0xfffff806180a7981 */ /* 0x000ea2000c1e1b00 */
[----:B------:R-:W-:-:S03]  /*0320*/  DFMA R18, R18, R18, R20 ;  /* 0x000000121212722b */ /* 0x000fc60000000014 */
[----:B------:R-:W2:Y:S05]  /*0330*/  LDG.E.64 R20, desc[UR6][R8.64+-0x8] ;  /* 0xfffff80608147981 */ /* 0x000eaa000c1e1b00 */
[----:B------:R-:W-:Y:S02]  /*0340*/  DFMA R12, R12, R12, R18 ;  /* 0x0000000c0c0c722b */ /* 0x000fe40000000012 */
[----:B------:R-:W3:Y:S01]  /*0350*/  LDG.E.64 R18, desc[UR6][R8.64] ;  /* 0x0000000608127981 */ /* 0x000ee2000c1e1b00 */
[----:B----4-:R-:W-:-:S03]  /*0360*/  DADD R16, R14, -R16 ;  /* 0x000000000e107229 */ /* 0x010fc60000000810 */
[----:B------:R-:W3:Y:S05]  /*0370*/  LDG.E.64 R14, desc[UR6][R24.64] ;  /* 0x00000006180e7981 */ /* 0x000eea000c1e1b00 */
[----:B------:R-:W-:Y:S02]  /*0380*/  DFMA R16, R16, R16, R12 ;  /* 0x000000101010722b */ /* 0x000fe4000000000c */
[----:B--2---:R-:W-:Y:S01]  /*0390*/  DADD R20, R10, -R20 ;  /* 0x000000000a147229 */ /* 0x004fe20000000814 */
[----:B------:R-:W2:Y:S04]  /*03a0*/  LDG.E.64 R12, desc[UR6][R24.64+0x8] ;  /* 0x00000806180c7981 */ /* 0x000ea8000c1e1b00 */
[----:B------:R-:W2:Y:S03]  /*03b0*/  LDG.E.64 R10, desc[UR6][R8.64+0x8] ;  /* 0x00000806080a7981 */ /* 0x000ea6000c1e1b00 */
[----:B------:R-:W-:Y:S01]  /*03c0*/  DFMA R20, R20, R20, R16 ;  /* 0x000000141414722b */ /* 0x000fe20000000010 */
[----:B------:R-:W4:Y:S01]  /*03d0*/  LDG.E.64 R16, desc[UR6][R24.64+0x10] ;  /* 0x0000100618107981 */ /* 0x000f22000c1e1b00 */
[----:B---3--:R-:W-:-:S03]  /*03e0*/  DADD R18, R14, -R18 ;  /* 0x000000000e127229 */ /* 0x008fc60000000812 */
[----:B------:R0:W4:Y:S05]  /*03f0*/  LDG.E.64 R14, desc[UR6][R8.64+0x10] ;  /* 0x00001006080e7981 */ /* 0x00012a000c1e1b00 */
[----:B------:R-:W-:Y:S01]  /*0400*/  DFMA R18, R18, R18, R20 ;  /* 0x000000121212722b */ /* 0x000fe20000000014 */
[----:B------:R-:W5:Y:S01]  /*0410*/  LDG.E.64 R20, desc[UR6][R24.64+0x18] ;  /* 0x0000180618147981 */ /* 0x000f62000c1e1b00 */
[----:B--2---:R-:W-:Y:S01]  /*0420*/  DADD R10, R12, -R10 ;  /* 0x000000000c0a7229 */ /* 0x004fe2000000080a */
[----:B------:R-:W-:-:S07]  /*0430*/  VIADD R26, R26, 0x8 ;  /* 0x000000081a1a7836 */ /* 0x000fce0000000000 */
[----:B------:R-:W-:Y:S01]  /*0440*/  DFMA R18, R10, R10, R18 ;  /* 0x0000000a0a12722b */ /* 0x000fe20000000012 */
[----:B------:R-:W-:Y:S02]  /*0450*/  ISETP.NE.AND P1, PT, R26, RZ, PT ;  /* 0x000000ff1a00720c */ /* 0x000fe40003f25270 */
[----:B0-----:R-:W-:Y:S01]  /*0460*/  IADD3 R8, P2, PT, R8, 0x40, RZ ;  /* 0x0000004008087810 */ /* 0x001fe20007f5e0ff */
[----:B------:R-:W-:-:S03]  /*0470*/  VIADD R27, R27, 0x8 ;  /* 0x000000081b1b7836 */ /* 0x000fc60000000000 */
[----:B------:R-:W-:Y:S01]  /*0480*/  IADD3.X R9, PT, PT, RZ, R9, RZ, P2, !PT ;  /* 0x00000009ff097210 */ /* 0x000fe200017fe4ff */
[----:B----4-:R-:W-:Y:S02]  /*0490*/  DADD R14, R16, -R14 ;  /* 0x00000000100e7229 */ /* 0x010fe4000000080e */
[----:B-----5:R-:W-:-:S06]  /*04a0*/  DADD R20, R20, -R22 ;  /* 0x0000000014147229 */ /* 0x020fcc0000000816 */
[----:B------:R-:W-:-:S08]  /*04b0*/  DFMA R18, R14, R14, R18 ;  /* 0x0000000e0e12722b */ /* 0x000fd00000000012 */
[----:B------:R-:W-:Y:S01]  /*04c0*/  DFMA R20, R20, R20, R18 ;  /* 0x000000141414722b */ /* 0x000fe20000000012 */
[----:B------:R-:W-:Y:S10]  /*04d0*/  @P1 BRA `(.L_x_2) ;  /* 0xfffffffc005c1947 */ /* 0x000ff4000383ffff */
.L_x_1:
[----:B------:R-:W-:Y:S05]  /*04e0*/  @!P0 BRA `(.L_x_0) ;  /* 0x0000000400088947 */ /* 0x000fea0003800000 */
[----:B------:R-:W-:Y:S02]  /*04f0*/  ISETP.GE.U32.AND P1, PT, R4, 0x4, PT ;  /* 0x000000040400780c */ /* 0x000fe40003f26070 */
[----:B------:R-:W-:-:S04]  /*0500*/  LOP3.LUT R28, R2, 0x3, RZ, 0xc0, !PT ;  /* 0x00000003021c7812 */ /* 0x000fc800078ec0ff */
[----:B------:R-:W-:-:S07]  /*0510*/  ISETP.NE.AND P0, PT, R28, RZ, PT ;  /* 0x000000ff1c00720c */ /* 0x000fce0003f05270 */
[----:B------:R-:W-:Y:S06]  /*0520*/  @!P1 BRA `(.L_x_3) ;  /* 0x0000000000709947 */ /* 0x000fec0003800000 */
[----:B------:R-:W0:Y:S01]  /*0530*/  LDC.64 R18, c[0x0][0x380] ;  /* 0x0000e000ff127b82 */ /* 0x000e220000000a00 */
[----:B------:R-:W1:Y:S01]  /*0540*/  LDCU.64 UR4, c[0x0][0x388] ;  /* 0x00007100ff0477ac */ /* 0x000e620008000a00 */
[--C-:B------:R-:W-:Y:S01]  /*0550*/  IMAD.IADD R9, R5, 0x1, R7.reuse ;  /* 0x0000000105097824 */ /* 0x100fe200078e0207 */
[C---:B------:R-:W-:Y:S01]  /*0560*/  IADD3 R4, P1, PT, R6.reuse, R7, RZ ;  /* 0x0000000706047210 */ /* 0x040fe20007f3e0ff */
[----:B------:R-:W-:-:S04]  /*0570*/  IMAD.IADD R13, R6, 0x1, R7 ;  /* 0x00000001060d7824 */ /* 0x000fc800078e0207 */
[----:B------:R-:W2:Y:S01]  /*0580*/  LDC.64 R10, c[0x0][0x388] ;  /* 0x0000e200ff0a7b82 */ /* 0x000ea20000000a00 */
[----:B0-----:R-:W-:-:S05]  /*0590*/  IMAD.WIDE R18, R9, 0x8, R18 ;  /* 0x0000000809127825 */ /* 0x001fca00078e0212 */
[----:B------:R-:W3:Y:S01]  /*05a0*/  LDG.E.64 R24, desc[UR6][R18.64] ;  /* 0x0000000612187981 */ /* 0x000ee2000c1e1b00 */
[----:B--2---:R-:W-:Y:S01]  /*05b0*/  IMAD.WIDE.U32 R10, R13, 0x8, R10 ;  /* 0x000000080d0a7825 */ /* 0x004fe200078e000a */
[----:B------:R-:W-:Y:S02]  /*05c0*/  IADD3.X R13, PT, PT, RZ, RZ, RZ, P1, !PT ;  /* 0x000000ffff0d7210 */ /* 0x000fe40000ffe4ff */
[----:B------:R-:W2:Y:S01]  /*05d0*/  LDG.E.64 R14, desc[UR6][R18.64+0x10] ;  /* 0x00001006120e7981 */ /* 0x000ea2000c1e1b00 */
[----:B-1----:R-:W-:-:S03]  /*05e0*/  LEA R26, P1, R4, UR4, 0x3 ;  /* 0x00000004041a7c11 */ /* 0x002fc6000f8218ff */
[----:B------:R-:W3:Y:S01]  /*05f0*/  LDG.E.64 R8, desc[UR6][R10.64] ;  /* 0x000000060a087981 */ /* 0x000ee2000c1e1b00 */
[----:B------:R-:W-:-:S05]  /*0600*/  LEA.HI.X R27, R4, UR5, R13, 0x3, P1 ;  /* 0x00000005041b7c11 */ /* 0x000fca00088f1c0d */
[----:B------:R-:W4:Y:S04]  /*0610*/  LDG.E.64 R12, desc[UR6][R26.64+0x8] ;  /* 0x000008061a0c7981 */ /* 0x000f28000c1e1b00 */
[----:B------:R-:W4:Y:S04]  /*0620*/  LDG.E.64 R10, desc[UR6][R18.64+0x8] ;  /* 0x00000806120a7981 */ /* 0x000f28000c1e1b00 */
[----:B------:R-:W2:Y:S04]  /*0630*/  LDG.E.64 R16, desc[UR6][R26.64+0x10] ;  /* 0x000010061a107981 */ /* 0x000ea8000c1e1b00 */
[----:B------:R-:W5:Y:S04]  /*0640*/  LDG.E.64 R22, desc[UR6][R26.64+0x18] ;  /* 0x000018061a167981 */ /* 0x000f68000c1e1b00 */
[----:B------:R-:W5:Y:S01]  /*0650*/  LDG.E.64 R18, desc[UR6][R18.64+0x18] ;  /* 0x0000180612127981 */ /* 0x000f62000c1e1b00 */
[----:B------:R-:W-:Y:S01]  /*0660*/  VIADD R7, R7, 0x4 ;  /* 0x0000000407077836 */ /* 0x000fe20000000000 */
[----:B---3--:R-:W-:-:S08]  /*0670*/  DADD R8, R24, -R8 ;  /* 0x0000000018087229 */ /* 0x008fd00000000808 */
[----:B------:R-:W-:Y:S02]  /*0680*/  DFMA R8, R8, R8, R20 ;  /* 0x000000080808722b */ /* 0x000fe40000000014 */
[----:B----4-:R-:W-:Y:S02]  /*0690*/  DADD R12, R10, -R12 ;  /* 0x000000000a0c7229 */ /* 0x010fe4000000080c */
[----:B--2---:R-:W-:-:S06]  /*06a0*/  DADD R14, R14, -R16 ;  /* 0x000000000e0e7229 */ /* 0x004fcc0000000810 */
[----:B------:R-:W-:Y:S02]  /*06b0*/  DFMA R8, R12, R12, R8 ;  /* 0x0000000c0c08722b */ /* 0x000fe40000000008 */
[----:B-----5:R-:W-:-:S06]  /*06c0*/  DADD R22, R18, -R22 ;  /* 0x0000000012167229 */ /* 0x020fcc0000000816 */
[----:B------:R-:W-:-:S08]  /*06d0*/  DFMA R8, R14, R14, R8 ;  /* 0x0000000e0e08722b */ /* 0x000fd00000000008 */
[----:B------:R-:W-:-:S11]  /*06e0*/  DFMA R20, R22, R22, R8 ;  /* 0x000000161614722b */ /* 0x000fd60000000008 */
.L_x_3:
[----:B------:R-:W-:Y:S05]  /*06f0*/  @!P0 BRA `(.L_x_0) ;  /* 0x0000000000848947 */ /* 0x000fea0003800000 */
[----:B------:R-:W-:Y:S01]  /*0700*/  ISETP.NE.AND P1, PT, R28, 0x1, PT ;  /* 0x000000011c00780c */ /* 0x000fe20003f25270 */
[----:B------:R-:W0:Y:S01]  /*0710*/  LDC.64 R14, c[0x0][0x388] ;  /* 0x0000e200ff0e7b82 */ /* 0x000e220000000a00 */
[----:B------:R-:W-:-:S04]  /*0720*/  LOP3.LUT R2, R2, 0x1, RZ, 0xc0, !PT ;  /* 0x0000000102027812 */ /* 0x000fc800078ec0ff */
[----:B------:R-:W-:-:S03]  /*0730*/  ISETP.NE.U32.AND P0, PT, R2, 0x1, PT ;  /* 0x000000010200780c */ /* 0x000fc60003f05070 */
[----:B------:R-:W1:Y:S04]  /*0740*/  LDC.64 R18, c[0x0][0x380] ;  /* 0x0000e000ff127b82 */ /* 0x000e680000000a00 */
[C-C-:B------:R-:W-:Y:S01]  /*0750*/  @P1 IMAD.IADD R23, R6.reuse, 0x1, R7.reuse ;  /* 0x0000000106171824 */ /* 0x140fe200078e0207 */
[----:B------:R-:W-:Y:S01]  /*0760*/  @P1 IADD3 R2, P2, PT, R6, R7, RZ ;  /* 0x0000000706021210 */ /* 0x000fe20007f5e0ff */
[----:B------:R-:W-:Y:S02]  /*0770*/  @P1 IMAD.IADD R17, R5, 0x1, R7 ;  /* 0x0000000105111824 */ /* 0x000fe400078e0207 */
[----:B------:R-:W2:Y:S01]  /*0780*/  @P1 LDC.64 R8, c[0x0][0x388] ;  /* 0x0000e200ff081b82 */ /* 0x000ea20000000a00 */
[----:B------:R-:W-:Y:S01]  /*0790*/  @P1 IADD3.X R4, PT, PT, RZ, RZ, RZ, P2, !PT ;  /* 0x000000ffff041210 */ /* 0x000fe200017fe4ff */
[----:B------:R-:W-:-:S06]  /*07a0*/  @P1 VIADD R7, R7, 0x2 ;  /* 0x0000000207071836 */ /* 0x000fcc0000000000 */
[----:B------:R-:W3:Y:S01]  /*07b0*/  LDC.64 R10, c[0x0][0x380] ;  /* 0x0000e000ff0a7b82 */ /* 0x000ee20000000a00 */
[----:B0-----:R-:W-:-:S06]  /*07c0*/  @P1 IMAD.WIDE.U32 R14, R23, 0x8, R14 ;  /* 0x00000008170e1825 */ /* 0x001fcc00078e000e */
[----:B------:R-:W4:Y:S01]  /*07d0*/  @P1 LDG.E.64 R14, desc[UR6][R14.64] ;  /* 0x000000060e0e1981 */ /* 0x000f22000c1e1b00 */
[----:B------:R-:W0:Y:S01]  /*07e0*/  LDC.64 R12, c[0x0][0x388] ;  /* 0x0000e200ff0c7b82 */ /* 0x000e220000000a00 */
[----:B-1----:R-:W-:-:S05]  /*07f0*/  @P1 IMAD.WIDE R18, R17, 0x8, R18 ;  /* 0x0000000811121825 */ /* 0x002fca00078e0212 */
[----:B------:R-:W4:Y:S01]  /*0800*/  @P1 LDG.E.64 R16, desc[UR6][R18.64] ;  /* 0x0000000612101981 */ /* 0x000f22000c1e1b00 */
[----:B--2---:R-:W-:Y:S01]  /*0810*/  @P1 LEA R8, P2, R2, R8, 0x3 ;  /* 0x0000000802081211 */ /* 0x004fe200078418ff */
[----:B------:R-:W-:-:S03]  /*0820*/  @!P0 IMAD.IADD R23, R5, 0x1, R7 ;  /* 0x0000000105178824 */ /* 0x000fc600078e0207 */
[----:B------:R-:W-:Y:S02]  /*0830*/  @P1 LEA.HI.X R9, R2, R9, R4, 0x3, P2 ;  /* 0x0000000902091211 */ /* 0x000fe400010f1c04 */
[----:B------:R-:W-:Y:S01]  /*0840*/  @!P0 IADD3 R7, PT, PT, R6, R7, RZ ;  /* 0x0000000706078210 */ /* 0x000fe20007ffe0ff */
[----:B------:R-:W2:Y:S01]  /*0850*/  @P1 LDG.E.64 R4, desc[UR6][R18.64+0x8] ;  /* 0x0000080612041981 */ /* 0x000ea2000c1e1b00 */
[----:B---3--:R-:W-:-:S03]  /*0860*/  @!P0 IMAD.WIDE R10, R23, 0x8, R10 ;  /* 0x00000008170a8825 */ /* 0x008fc600078e020a */
[----:B------:R-:W2:Y:S04]  /*0870*/  @P1 LDG.E.64 R8, desc[UR6][R8.64+0x8] ;  /* 0x0000080608081981 */ /* 0x000ea8000c1e1b00 */
[----:B------:R-:W3:Y:S01]  /*0880*/  @!P0 LDG.E.64 R10, desc[UR6][R10.64] ;  /* 0x000000060a0a8981 */ /* 0x000ee2000c1e1b00 */
[----:B0-----:R-:W-:-:S06]  /*0890*/  @!P0 IMAD.WIDE.U32 R12, R7, 0x8, R12 ;  /* 0x00000008070c8825 */ /* 0x001fcc00078e000c */
[----:B------:R-:W3:Y:S01]  /*08a0*/  @!P0 LDG.E.64 R12, desc[UR6][R12.64] ;  /* 0x000000060c0c8981 */ /* 0x000ee2000c1e1b00 */
[----:B----4-:R-:W-:-:S08]  /*08b0*/  @P1 DADD R16, R16, -R14 ;  /* 0x0000000010101229 */ /* 0x010fd0000000080e */
[----:B------:R-:W-:Y:S02]  /*08c0*/  @P1 DFMA R16, R16, R16, R20 ;  /* 0x000000101010122b */ /* 0x000fe40000000014 */
[----:B--2---:R-:W-:-:S08]  /*08d0*/  @P1 DADD R6, R4, -R8 ;  /* 0x0000000004061229 */ /* 0x004fd00000000808 */
[----:B------:R-:W-:Y:S02]  /*08e0*/  @P1 DFMA R20, R6, R6, R16 ;  /* 0x000000060614122b */ /* 0x000fe40000000010 */
[----:B---3--:R-:W-:-:S08]  /*08f0*/  @!P0 DADD R4, R10, -R12 ;  /* 0x000000000a048229 */ /* 0x008fd0000000080c */
[----:B------:R-:W-:-:S11]  /*0900*/  @!P0 DFMA R20, R4, R4, R20 ;  /* 0x000000040414822b */ /* 0x000fd60000000014 */
.L_x_0:
[----:B------:R-:W0:Y:S01]  /*0910*/  MUFU.RSQ64H R5, R21 ;  /* 0x0000001500057308 */ /* 0x000e220000001c00 */
[----:B------:R-:W-:Y:S01]  /*0920*/  VIADD R4, R21, 0xfcb00000 ;  /* 0xfcb0000015047836 */ /* 0x000fe20000000000 */
[----:B------:R-:W-:Y:S01]  /*0930*/  MOV R9, 0x3fd80000 ;  /* 0x3fd8000000097802 */ /* 0x000fe20000000f00 */
[----:B------:R-:W-:Y:S01]  /*0940*/  IMAD.MOV.U32 R8, RZ, RZ, 0x0 ;  /* 0x00000000ff087424 */ /* 0x000fe200078e00ff */
[----:B------:R-:W-:Y:S02]  /*0950*/  BSSY.RECONVERGENT B0, `(.L_x_4) ;  /* 0x000000f000007945 */ /* 0x000fe40003800200 */
[----:B------:R-:W-:Y:S01]  /*0960*/  ISETP.GE.U32.AND P0, PT, R4, 0x7ca00000, PT ;  /* 0x7ca000000400780c */ /* 0x000fe20003f06070 */
[----:B0-----:R-:W-:-:S08]  /*0970*/  DMUL R6, R4, R4 ;  /* 0x0000000404067228 */ /* 0x001fd00000000000 */
[----:B------:R-:W-:-:S08]  /*0980*/  DFMA R6, -R6, R20, 1 ;  /* 0x3ff000000606742b */ /* 0x000fd00000000114 */
[----:B------:R-:W-:Y:S02]  /*0990*/  DFMA R8, R6, R8, 0.5 ;  /* 0x3fe000000608742b */ /* 0x000fe40000000008 */
[----:B------:R-:W-:-:S08]  /*09a0*/  DMUL R6, R4, R6 ;  /* 0x0000000604067228 */ /* 0x000fd00000000000 */
[----:B------:R-:W-:-:S08]  /*09b0*/  DFMA R12, R8, R6, R4 ;  /* 0x00000006080c722b */ /* 0x000fd00000000004 */
[----:B------:R-:W-:Y:S02]  /*09c0*/  DMUL R6, R12, R20 ;  /* 0x000000140c067228 */ /* 0x000fe40000000000 */
[----:B------:R-:W-:Y:S02]  /*09d0*/  VIADD R11, R13, 0xfff00000 ;  /* 0xfff000000d0b7836 */ /* 0x000fe40000000000 */
[----:B------:R-:W-:-:S04]  /*09e0*/  IMAD.MOV.U32 R10, RZ, RZ, R12 ;  /* 0x000000ffff0a7224 */ /* 0x000fc800078e000c */
[----:B------:R-:W-:-:S08]  /*09f0*/  DFMA R14, R6, -R6, R20 ;  /* 0x80000006060e722b */ /* 0x000fd00000000014 */
[----:B------:R-:W-:Y:S01]  /*0a00*/  DFMA R8, R14, R10, R6 ;  /* 0x0000000a0e08722b */ /* 0x000fe20000000006 */
[----:B------:R-:W-:Y:S10]  /*0a10*/  @!P0 BRA `(.L_x_5) ;  /* 0x0000000000088947 */ /* 0x000ff40003800000 */
[----:B------:R-:W-:-:S07]  /*0a20*/  MOV R2, 0xa40 ;  /* 0x00000a4000027802 */ /* 0x000fce0000000f00 */
[----:B------:R-:W-:Y:S05]  /*0a30*/  CALL.REL.NOINC `($__internal_0_$__cuda_sm20_dsqrt_rn_f64_mediumpath_v1) ;  /* 0x00000000001c7944 */ /* 0x000fea0003c00000 */
.L_x_5:
[----:B------:R-:W-:Y:S05]  /*0a40*/  BSYNC.RECONVERGENT B0 ;  /* 0x0000000000007941 */ /* 0x000fea0003800200 */
.L_x_4:
[----:B------:R-:W0:Y:S01]  /*0a50*/  LDC.64 R4, c[0x0][0x390] ;  /* 0x0000e400ff047b82 */ /* 0x000e220000000a00 */
[----:B------:R-:W1:Y:S02]  /*0a60*/  LDCU UR4, c[0x0][0x398] ;  /* 0x00007300ff0477ac */ /* 0x000e640008000800 */
[----:B-1----:R-:W-:-:S04]  /*0a70*/  IMAD R3, R0, UR4, R3 ;  /* 0x0000000400037c24 */ /* 0x002fc8000f8e0203 */
[----:B0-----:R-:W-:-:S05]  /*0a80*/  IMAD.WIDE R2, R3, 0x8, R4 ;  /* 0x0000000803027825 */ /* 0x001fca00078e0204 */
[----:B------:R-:W-:Y:S01]  /*0a90*/  STG.E.64 desc[UR6][R2.64], R8 ;  /* 0x0000000802007986 */ /* 0x000fe2000c101b06 */
[----:B------:R-:W-:Y:S05]  /*0aa0*/  EXIT ;  /* 0x000000000000794d */ /* 0x000fea0003800000 */
        .weak           $__internal_0_$__cuda_sm20_dsqrt_rn_f64_mediumpath_v1
        .type           $__internal_0_$__cuda_sm20_dsqrt_rn_f64_mediumpath_v1,@function
        .size           $__internal_0_$__cuda_sm20_dsqrt_rn_f64_mediumpath_v1,(.L_x_11 - $__internal_0_$__cuda_sm20_dsqrt_rn_f64_mediumpath_v1)
$__internal_0_$__cuda_sm20_dsqrt_rn_f64_mediumpath_v1:
[----:B------:R-:W-:Y:S01]  /*0ab0*/  ISETP.GE.U32.AND P0, PT, R4, -0x3400000, PT ;  /* 0xfcc000000400780c */ /* 0x000fe20003f06070 */
[----:B------:R-:W-:Y:S01]  /*0ac0*/  BSSY.RECONVERGENT B1, `(.L_x_6) ;  /* 0x0000028000017945 */ /* 0x000fe20003800200 */
[----:B------:R-:W-:Y:S01]  /*0ad0*/  MOV R13, R11 ;  /* 0x0000000b000d7202 */ /* 0x000fe20000000f00 */
[----:B------:R-:W-:Y:S01]  /*0ae0*/  IMAD.MOV.U32 R10, RZ, RZ, R20 ;  /* 0x000000ffff0a7224 */ /* 0x000fe200078e0014 */
[----:B------:R-:W-:Y:S01]  /*0af0*/  MOV R4, R14 ;  /* 0x0000000e00047202 */ /* 0x000fe20000000f00 */
[----:B------:R-:W-:Y:S02]  /*0b00*/  IMAD.MOV.U32 R11, RZ, RZ, R21 ;  /* 0x000000ffff0b7224 */ /* 0x000fe400078e0015 */
[----:B------:R-:W-:-:S06]  /*0b10*/  IMAD.MOV.U32 R5, RZ, RZ, R15 ;  /* 0x000000ffff057224 */ /* 0x000fcc00078e000f */
[----:B------:R-:W-:Y:S05]  /*0b20*/  @!P0 BRA `(.L_x_7) ;  /* 0x0000000000208947 */ /* 0x000fea0003800000 */
[----:B------:R-:W-:-:S10]  /*0b30*/  DFMA.RM R4, R4, R12, R6 ;  /* 0x0000000c0404722b */ /* 0x000fd40000004006 */
[----:B------:R-:W-:-:S05]  /*0b40*/  IADD3 R8, P0, PT, R4, 0x1, RZ ;  /* 0x0000000104087810 */ /* 0x000fca0007f1e0ff */
[----:B------:R-:W-:-:S06]  /*0b50*/  IMAD.X R9, RZ, RZ, R5, P0 ;  /* 0x000000ffff097224 */ /* 0x000fcc00000e0605 */
[----:B------:R-:W-:-:S08]  /*0b60*/  DFMA.RP R6, -R4, R8, R10 ;  /* 0x000000080406722b */ /* 0x000fd0000000810a */
[----:B------:R-:W-:-:S06]  /*0b70*/  DSETP.GT.AND P0, PT, R6, RZ, PT ;  /* 0x000000ff0600722a */ /* 0x000fcc0003f04000 */
[----:B------:R-:W-:Y:S02]  /*0b80*/  FSEL R4, R8, R4, P0 ;  /* 0x0000000408047208 */ /* 0x000fe40000000000 */
[----:B------:R-:W-:Y:S01]  /*0b90*/  FSEL R5, R9, R5, P0 ;  /* 0x0000000509057208 */ /* 0x000fe20000000000 */
[----:B------:R-:W-:Y:S06]  /*0ba0*/  BRA `(.L_x_8) ;  /* 0x0000000000647947 */ /* 0x000fec0003800000 */
.L_x_7:
[----:B------:R-:W-:-:S14]  /*0bb0*/  DSETP.NE.AND P0, PT, R10, RZ, PT ;  /* 0x000000ff0a00722a */ /* 0x000fdc0003f05000 */
[----:B------:R-:W-:Y:S05]  /*0bc0*/  @!P0 BRA `(.L_x_9) ;  /* 0x0000000000588947 */ /* 0x000fea0003800000 */
[----:B------:R-:W-:-:S13]  /*0bd0*/  ISETP.GE.AND P0, PT, R11, RZ, PT ;  /* 0x000000ff0b00720c */ /* 0x000fda0003f06270 */
[----:B------:R-:W-:Y:S01]  /*0be0*/  @!P0 MOV R4, 0x0 ;  /* 0x0000000000048802 */ /* 0x000fe20000000f00 */
[----:B------:R-:W-:Y:S01]  /*0bf0*/  @!P0 IMAD.MOV.U32 R5, RZ, RZ, -0x80000 ;  /* 0xfff80000ff058424 */ /* 0x000fe200078e00ff */
[----:B------:R-:W-:Y:S06]  /*0c00*/  @!P0 BRA `(.L_x_8) ;  /* 0x00000000004c8947 */ /* 0x000fec0003800000 */
[----:B------:R-:W-:-:S13]  /*0c10*/  ISETP.GT.AND P0, PT, R11, 0x7fefffff, PT ;  /* 0x7fefffff0b00780c */ /* 0x000fda0003f04270 */
[----:B------:R-:W-:Y:S05]  /*0c20*/  @P0 BRA `(.L_x_9) ;  /* 0x0000000000400947 */ /* 0x000fea0003800000 */
[----:B------:R-:W-:Y:S01]  /*0c30*/  DMUL R4, R10, 8.11296384146066816958e+31 ;  /* 0x469000000a047828 */ /* 0x000fe20000000000 */
[----:B------:R-:W-:Y:S01]  /*0c40*/  IMAD.MOV.U32 R6, RZ, RZ, RZ ;  /* 0x000000ffff067224 */ /* 0x000fe200078e00ff */
[----:B------:R-:W-:Y:S01]  /*0c50*/  MOV R10, 0x0 ;  /* 0x00000000000a7802 */ /* 0x000fe20000000f00 */
[----:B------:R-:W-:-:S03]  /*0c60*/  IMAD.MOV.U32 R11, RZ, RZ, 0x3fd80000 ;  /* 0x3fd80000ff0b7424 */ /* 0x000fc600078e00ff */
[----:B------:R-:W0:Y:S02]  /*0c70*/  MUFU.RSQ64H R7, R5 ;  /* 0x0000000500077308 */ /* 0x000e240000001c00 */
[----:B0-----:R-:W-:-:S08]  /*0c80*/  DMUL R8, R6, R6 ;  /* 0x0000000606087228 */ /* 0x001fd00000000000 */
[----:B------:R-:W-:-:S08]  /*0c90*/  DFMA R8, R4, -R8, 1 ;  /* 0x3ff000000408742b */ /* 0x000fd00000000808 */
[----:B------:R-:W-:Y:S02]  /*0ca0*/  DFMA R10, R8, R10, 0.5 ;  /* 0x3fe00000080a742b */ /* 0x000fe4000000000a */
[----:B------:R-:W-:-:S08]  /*0cb0*/  DMUL R8, R6, R8 ;  /* 0x0000000806087228 */ /* 0x000fd00000000000 */
[----:B------:R-:W-:-:S08]  /*0cc0*/  DFMA R8, R10, R8, R6 ;  /* 0x000000080a08722b */ /* 0x000fd00000000006 */
[----:B------:R-:W-:Y:S02]  /*0cd0*/  DMUL R6, R4, R8 ;  /* 0x0000000804067228 */ /* 0x000fe40000000000 */
[----:B------:R-:W-:-:S06]  /*0ce0*/  VIADD R9, R9, 0xfff00000 ;  /* 0xfff0000009097836 */ /* 0x000fcc0000000000 */
[----:B------:R-:W-:-:S08]  /*0cf0*/  DFMA R10, R6, -R6, R4 ;  /* 0x80000006060a722b */ /* 0x000fd00000000004 */
[----:B------:R-:W-:-:S10]  /*0d00*/  DFMA R4, R8, R10, R6 ;  /* 0x0000000a0804722b */ /* 0x000fd40000000006 */
[----:B------:R-:W-:Y:S01]  /*0d10*/  IADD3 R5, PT, PT, R5, -0x3500000, RZ ;  /* 0xfcb0000005057810 */ /* 0x000fe20007ffe0ff */
[----:B------:R-:W-:Y:S06]  /*0d20*/  BRA `(.L_x_8) ;  /* 0x0000000000047947 */ /* 0x000fec0003800000 */
.L_x_9:
[----:B------:R-:W-:-:S11]  /*0d30*/  DADD R4, R10, R10 ;  /* 0x000000000a047229 */ /* 0x000fd6000000000a */
.L_x_8:
[----:B------:R-:W-:Y:S05]  /*0d40*/  BSYNC.RECONVERGENT B1 ;  /* 0x0000000000017941 */ /* 0x000fea0003800200 */
.L_x_6:
[----:B------:R-:W-:Y:S01]  /*0d50*/  IMAD.MOV.U32 R8, RZ, RZ, R4 ;  /* 0x000000ffff087224 */ /* 0x000fe200078e0004 */
[----:B------:R-:W-:Y:S01]  /*0d60*/  MOV R4, R2 ;  /* 0x0000000200047202 */ /* 0x000fe20000000f00 */
[----:B------:R-:W-:Y:S02]  /*0d70*/  IMAD.MOV.U32 R9, RZ, RZ, R5 ;  /* 0x000000ffff097224 */ /* 0x000fe400078e0005 */
[----:B------:R-:W-:-:S04]  /*0d80*/  IMAD.MOV.U32 R5, RZ, RZ, 0x0 ;  /* 0x00000000ff057424 */ /* 0x000fc800078e00ff */
[----:B------:R-:W-:Y:S05]  /*0d90*/  RET.REL.NODEC R4 `(_Z32calculate_distances_batch_kernelPdS_S_iii) ;  /* 0xfffffff004987950 */ /* 0x000fea0003c3ffff */
.L_x_10:
[----:B------:R-:W-:-:S00]  /*0da0*/  BRA `(.L_x_10) ;  /* 0xfffffffc00fc7947 */ /* 0x000fc0000383ffff */
[----:B------:R-:W-:-:S00]  /*0db0*/  NOP ;  /* 0x0000000000007918 */ /* 0x000fc00000000000 */
        /* <DEDUP_REMOVED lines=12> */
.L_x_11:


//--------------------- .nv.shared.reserved.0     --------------------------
	.section	.nv.shared.reserved.0,"aw",@nobits
	.weak		__nv_reservedSMEM_offset_0_alias
	.size		__nv_reservedSMEM_offset_0_alias, 0, 64
	.other		__nv_reservedSMEM_offset_0_alias,@"STO_CUDA_RESERVED_SHARED STV_DEFAULT"
__nv_reservedSMEM_offset_0_alias:
	.zero		0
	.zero		64


//--------------------- .nv.constant0._Z32calculate_distances_batch_kernelPdS_S_iii --------------------------
	.section	.nv.constant0._Z32calculate_distances_batch_kernelPdS_S_iii,"a",@progbits
	.sectionflags	@""
	.align	4
.nv.constant0._Z32calculate_distances_batch_kernelPdS_S_iii:
	.zero		932


//--------------------- SYMBOLS --------------------------

	.type		.nv.reservedSmem.offset0,@object
	.size		.nv.reservedSmem.offset0,0x4
